//
// Generated by NVIDIA NVVM Compiler
//
// Compiler Build ID: CL-36424714
// Cuda compilation tools, release 13.0, V13.0.88
// Based on NVVM 20.0.0
//

.version 9.0
.target sm_100
.address_size 64

	// .globl	_Z3pinPid
.func  (.param .align 16 .b8 func_retval0[16]) __internal_trig_reduction_slowpathd
(
	.param .b64 __internal_trig_reduction_slowpathd_param_0
)
;
.global .align 8 .b8 __cudart_i2opi_d[144] = {8, 93, 141, 31, 177, 95, 251, 107, 234, 146, 82, 138, 247, 57, 7, 61, 123, 241, 229, 235, 199, 186, 39, 117, 45, 234, 95, 158, 102, 63, 70, 79, 183, 9, 203, 39, 207, 126, 54, 109, 31, 109, 10, 90, 139, 17, 47, 239, 15, 152, 5, 222, 255, 151, 248, 31, 59, 40, 249, 189, 139, 95, 132, 156, 244, 57, 83, 131, 57, 214, 145, 57, 65, 126, 95, 180, 38, 112, 156, 233, 132, 68, 187, 46, 245, 53, 130, 232, 62, 167, 41, 177, 28, 235, 29, 254, 28, 146, 209, 9, 234, 46, 73, 6, 224, 210, 77, 66, 58, 110, 36, 183, 97, 197, 187, 222, 171, 99, 81, 254, 65, 144, 67, 60, 153, 149, 98, 219, 192, 221, 52, 245, 209, 87, 39, 252, 41, 21, 68, 78, 110, 131, 249, 162};
.global .align 16 .b8 __cudart_sin_cos_coeffs[128] = {70, 210, 176, 44, 241, 229, 90, 190, 146, 227, 172, 105, 227, 29, 199, 62, 161, 98, 219, 25, 160, 1, 42, 191, 24, 8, 17, 17, 17, 17, 129, 63, 84, 85, 85, 85, 85, 85, 197, 191, 0, 0, 0, 0, 0, 0, 0, 0, 0, 0, 0, 0, 0, 0, 0, 0, 100, 129, 253, 32, 131, 255, 168, 189, 40, 133, 239, 193, 167, 238, 33, 62, 217, 230, 6, 142, 79, 126, 146, 190, 233, 188, 221, 25, 160, 1, 250, 62, 71, 93, 193, 22, 108, 193, 86, 191, 81, 85, 85, 85, 85, 85, 165, 63, 0, 0, 0, 0, 0, 0, 224, 191, 0, 0, 0, 0, 0, 0, 240, 63};

.visible .entry _Z3pinPid(
	.param .u64 .ptr .align 1 _Z3pinPid_param_0,
	.param .f64 _Z3pinPid_param_1
)
{
	.reg .pred 	%p<7>;
	.reg .b32 	%r<22>;
	.reg .b64 	%rd<9>;
	.reg .b64 	%fd<41>;

	ld.param.u64 	%rd2, [_Z3pinPid_param_0];
	ld.param.f64 	%fd10, [_Z3pinPid_param_1];
	mov.u32 	%r4, %ctaid.x;
	cvt.rn.f64.u32 	%fd39, %r4;
	setp.leu.f64 	%p1, %fd10, %fd39;
	@%p1 bra 	$L__BB0_7;
	mov.u32 	%r5, %nctaid.x;
	cvt.rn.f64.u32 	%fd2, %r5;
	cvta.to.global.u64 	%rd1, %rd2;
	mov.u64 	%rd5, __cudart_sin_cos_coeffs;
$L__BB0_2:
	abs.f64 	%fd4, %fd39;
	setp.neu.f64 	%p2, %fd4, 0d7FF0000000000000;
	@%p2 bra 	$L__BB0_4;
	mov.f64 	%fd16, 0d0000000000000000;
	mul.rn.f64 	%fd40, %fd39, %fd16;
	mov.b32 	%r21, 0;
	bra.uni 	$L__BB0_6;
$L__BB0_4:
	mul.f64 	%fd11, %fd39, 0d3FE45F306DC9C883;
	cvt.rni.s32.f64 	%r21, %fd11;
	cvt.rn.f64.s32 	%fd12, %r21;
	fma.rn.f64 	%fd13, %fd12, 0dBFF921FB54442D18, %fd39;
	fma.rn.f64 	%fd14, %fd12, 0dBC91A62633145C00, %fd13;
	fma.rn.f64 	%fd40, %fd12, 0dB97B839A252049C0, %fd14;
	setp.ltu.f64 	%p3, %fd4, 0d41E0000000000000;
	@%p3 bra 	$L__BB0_6;
	{ // callseq 0, 0
	.param .b64 param0;
	st.param.f64 	[param0], %fd39;
	.param .align 16 .b8 retval0[16];
	call.uni (retval0), 
	__internal_trig_reduction_slowpathd, 
	(
	param0
	);
	ld.param.f64 	%fd40, [retval0];
	ld.param.b32 	%r21, [retval0+8];
	} // callseq 0
$L__BB0_6:
	shl.b32 	%r8, %r21, 6;
	cvt.u64.u32 	%rd3, %r8;
	and.b64  	%rd4, %rd3, 64;
	add.s64 	%rd6, %rd5, %rd4;
	mul.rn.f64 	%fd17, %fd40, %fd40;
	and.b32  	%r9, %r21, 1;
	setp.eq.b32 	%p4, %r9, 1;
	selp.f64 	%fd18, 0dBDA8FF8320FD8164, 0d3DE5DB65F9785EBA, %p4;
	ld.global.nc.v2.f64 	{%fd19, %fd20}, [%rd6];
	fma.rn.f64 	%fd21, %fd18, %fd17, %fd19;
	fma.rn.f64 	%fd22, %fd21, %fd17, %fd20;
	ld.global.nc.v2.f64 	{%fd23, %fd24}, [%rd6+16];
	fma.rn.f64 	%fd25, %fd22, %fd17, %fd23;
	fma.rn.f64 	%fd26, %fd25, %fd17, %fd24;
	ld.global.nc.v2.f64 	{%fd27, %fd28}, [%rd6+32];
	fma.rn.f64 	%fd29, %fd26, %fd17, %fd27;
	fma.rn.f64 	%fd30, %fd29, %fd17, %fd28;
	fma.rn.f64 	%fd31, %fd30, %fd40, %fd40;
	fma.rn.f64 	%fd32, %fd30, %fd17, 0d3FF0000000000000;
	selp.f64 	%fd33, %fd32, %fd31, %p4;
	and.b32  	%r10, %r21, 2;
	setp.eq.s32 	%p5, %r10, 0;
	mov.f64 	%fd34, 0d0000000000000000;
	sub.f64 	%fd35, %fd34, %fd33;
	selp.f64 	%fd36, %fd33, %fd35, %p5;
	mul.f64 	%fd37, %fd36, %fd36;
	mul.f64 	%fd38, %fd37, 0d40C3880000000000;
	cvt.rzi.s32.f64 	%r11, %fd38;
	cvt.rzi.s32.f64 	%r12, %fd39;
	mul.wide.s32 	%rd7, %r12, 4;
	add.s64 	%rd8, %rd1, %rd7;
	ld.global.u32 	%r13, [%rd8];
	add.s32 	%r14, %r11, %r13;
	mul.hi.s32 	%r15, %r14, 1759218605;
	shr.u32 	%r16, %r15, 31;
	shr.s32 	%r17, %r15, 12;
	add.s32 	%r18, %r17, %r16;
	mul.lo.s32 	%r19, %r18, 10000;
	sub.s32 	%r20, %r14, %r19;
	st.global.u32 	[%rd8], %r20;
	add.f64 	%fd39, %fd39, %fd2;
	setp.lt.f64 	%p6, %fd39, %fd10;
	@%p6 bra 	$L__BB0_2;
$L__BB0_7:
	ret;

}
.func  (.param .align 16 .b8 func_retval0[16]) __internal_trig_reduction_slowpathd(
	.param .b64 __internal_trig_reduction_slowpathd_param_0
)
{
	.local .align 8 .b8 	__local_depot1[40];
	.reg .b64 	%SP;
	.reg .b64 	%SPL;
	.reg .pred 	%p<10>;
	.reg .b32 	%r<47>;
	.reg .b64 	%rd<74>;
	.reg .b64 	%fd<5>;

	mov.u64 	%SPL, __local_depot1;
	ld.param.f64 	%fd4, [__internal_trig_reduction_slowpathd_param_0];
	add.u64 	%rd1, %SPL, 0;
	{
	.reg .b32 %temp; 
	mov.b64 	{%temp, %r1}, %fd4;
	}
	shr.u32 	%r2, %r1, 20;
	and.b32  	%r3, %r2, 2047;
	setp.eq.s32 	%p1, %r3, 2047;
	mov.b32 	%r46, 0;
	@%p1 bra 	$L__BB1_9;
	add.s32 	%r20, %r3, -1024;
	mov.b64 	%rd20, %fd4;
	shl.b64 	%rd2, %rd20, 11;
	shr.u32 	%r4, %r20, 6;
	sub.s32 	%r45, 15, %r4;
	sub.s32 	%r21, 19, %r4;
	setp.lt.u32 	%p2, %r20, 128;
	selp.b32 	%r6, 18, %r21, %p2;
	setp.ge.s32 	%p3, %r45, %r6;
	mov.b64 	%rd70, 0;
	@%p3 bra 	$L__BB1_4;
	add.s32 	%r23, %r6, %r4;
	neg.s32 	%r43, %r23;
	or.b64  	%rd3, %rd2, -9223372036854775808;
	mov.b64 	%rd70, 0;
	mov.b32 	%r42, 0;
	mov.u64 	%rd25, __cudart_i2opi_d;
	mov.u32 	%r44, %r45;
$L__BB1_3:
	.pragma "nounroll";
	mul.wide.s32 	%rd22, %r42, 8;
	add.s64 	%rd23, %rd1, %rd22;
	mul.wide.s32 	%rd24, %r44, 8;
	add.s64 	%rd26, %rd25, %rd24;
	ld.global.nc.u64 	%rd27, [%rd26];
	{
	.reg .u32 %r0, %r1, %r2, %r3, %alo, %ahi, %blo, %bhi, %clo, %chi;
	mov.b64 	{%alo,%ahi}, %rd27;
	mov.b64 	{%blo,%bhi}, %rd3;
	mov.b64 	{%clo,%chi}, %rd70;
	mad.lo.cc.u32 	%r0, %alo, %blo, %clo;
	madc.hi.cc.u32 	%r1, %alo, %blo, %chi;
	madc.hi.u32 	%r2, %alo, %bhi, 0;
	mad.lo.cc.u32 	%r1, %alo, %bhi, %r1;
	madc.hi.cc.u32 	%r2, %ahi, %blo, %r2;
	madc.hi.u32 	%r3, %ahi, %bhi, 0;
	mad.lo.cc.u32 	%r1, %ahi, %blo, %r1;
	madc.lo.cc.u32 	%r2, %ahi, %bhi, %r2;
	addc.u32 	%r3, %r3, 0;
	mov.b64 	%rd28, {%r0,%r1};
	mov.b64 	%rd70, {%r2,%r3};
	}
	st.local.u64 	[%rd23], %rd28;
	add.s32 	%r44, %r44, 1;
	add.s32 	%r43, %r43, 1;
	add.s32 	%r42, %r42, 1;
	setp.ne.s32 	%p4, %r43, -15;
	mov.u32 	%r45, %r6;
	@%p4 bra 	$L__BB1_3;
$L__BB1_4:
	cvt.s64.s32 	%rd29, %r45;
	cvt.u64.u32 	%rd30, %r4;
	add.s64 	%rd31, %rd30, %rd29;
	shl.b64 	%rd32, %rd31, 3;
	add.s64 	%rd33, %rd1, %rd32;
	st.local.u64 	[%rd33+-120], %rd70;
	and.b32  	%r15, %r2, 63;
	ld.local.u64 	%rd72, [%rd1+16];
	ld.local.u64 	%rd71, [%rd1+24];
	setp.eq.s32 	%p5, %r15, 0;
	@%p5 bra 	$L__BB1_6;
	shl.b64 	%rd34, %rd71, %r15;
	shr.u64 	%rd35, %rd72, 1;
	xor.b32  	%r24, %r15, 63;
	shr.u64 	%rd36, %rd35, %r24;
	or.b64  	%rd71, %rd34, %rd36;
	ld.local.u64 	%rd37, [%rd1+8];
	shl.b64 	%rd38, %rd72, %r15;
	shr.u64 	%rd39, %rd37, 1;
	shr.u64 	%rd40, %rd39, %r24;
	or.b64  	%rd72, %rd38, %rd40;
$L__BB1_6:
	and.b32  	%r25, %r1, -2147483648;
	shr.u64 	%rd41, %rd71, 62;
	cvt.u32.u64 	%r26, %rd41;
	mov.b64 	{%r27, %r28}, %rd71;
	mov.b64 	{%r29, %r30}, %rd72;
	shf.l.wrap.b32 	%r31, %r30, %r27, 2;
	shf.l.wrap.b32 	%r32, %r27, %r28, 2;
	mov.b64 	%rd42, {%r31, %r32};
	shl.b64 	%rd43, %rd72, 2;
	shr.u64 	%rd44, %rd42, 63;
	cvt.u32.u64 	%r33, %rd44;
	add.s32 	%r34, %r33, %r26;
	setp.eq.s32 	%p6, %r25, 0;
	neg.s32 	%r35, %r34;
	selp.b32 	%r46, %r34, %r35, %p6;
	setp.gt.s64 	%p7, %rd42, -1;
	mov.b64 	%rd45, 0;
	{
	.reg .u32 %r0, %r1, %r2, %r3, %a0, %a1, %a2, %a3, %b0, %b1, %b2, %b3;
	mov.b64 	{%a0,%a1}, %rd45;
	mov.b64 	{%a2,%a3}, %rd45;
	mov.b64 	{%b0,%b1}, %rd43;
	mov.b64 	{%b2,%b3}, %rd42;
	sub.cc.u32 	%r0, %a0, %b0;
	subc.cc.u32 	%r1, %a1, %b1;
	subc.cc.u32 	%r2, %a2, %b2;
	subc.u32 	%r3, %a3, %b3;
	mov.b64 	%rd46, {%r0,%r1};
	mov.b64 	%rd47, {%r2,%r3};
	}
	xor.b32  	%r36, %r25, -2147483648;
	selp.b64 	%rd73, %rd42, %rd47, %p7;
	selp.b64 	%rd14, %rd43, %rd46, %p7;
	selp.b32 	%r17, %r25, %r36, %p7;
	clz.b64 	%r37, %rd73;
	cvt.u64.u32 	%rd15, %r37;
	setp.eq.s32 	%p8, %r37, 0;
	@%p8 bra 	$L__BB1_8;
	cvt.u32.u64 	%r38, %rd15;
	and.b32  	%r39, %r38, 63;
	shl.b64 	%rd48, %rd73, %r39;
	shr.u64 	%rd49, %rd14, 1;
	not.b32 	%r40, %r38;
	and.b32  	%r41, %r40, 63;
	shr.u64 	%rd50, %rd49, %r41;
	or.b64  	%rd73, %rd48, %rd50;
$L__BB1_8:
	mov.b64 	%rd51, -3958705157555305931;
	{
	.reg .u32 %r0, %r1, %r2, %r3, %alo, %ahi, %blo, %bhi;
	mov.b64 	{%alo,%ahi}, %rd73;
	mov.b64 	{%blo,%bhi}, %rd51;
	mul.lo.u32 	%r0, %alo, %blo;
	mul.hi.u32 	%r1, %alo, %blo;
	mad.lo.cc.u32 	%r1, %alo, %bhi, %r1;
	madc.hi.u32 	%r2, %alo, %bhi, 0;
	mad.lo.cc.u32 	%r1, %ahi, %blo, %r1;
	madc.hi.cc.u32 	%r2, %ahi, %blo, %r2;
	madc.hi.u32 	%r3, %ahi, %bhi, 0;
	mad.lo.cc.u32 	%r2, %ahi, %bhi, %r2;
	addc.u32 	%r3, %r3, 0;
	mov.b64 	%rd52, {%r0,%r1};
	mov.b64 	%rd53, {%r2,%r3};
	}
	setp.gt.s64 	%p9, %rd53, 0;
	{
	.reg .u32 %r0, %r1, %r2, %r3, %a0, %a1, %a2, %a3, %b0, %b1, %b2, %b3;
	mov.b64 	{%a0,%a1}, %rd52;
	mov.b64 	{%a2,%a3}, %rd53;
	mov.b64 	{%b0,%b1}, %rd52;
	mov.b64 	{%b2,%b3}, %rd53;
	add.cc.u32 	%r0, %a0, %b0;
	addc.cc.u32 	%r1, %a1, %b1;
	addc.cc.u32 	%r2, %a2, %b2;
	addc.u32 	%r3, %a3, %b3;
	mov.b64 	%rd54, {%r0,%r1};
	mov.b64 	%rd55, {%r2,%r3};
	}
	selp.b64 	%rd56, %rd55, %rd53, %p9;
	selp.s64 	%rd57, -1, 0, %p9;
	sub.s64 	%rd58, %rd57, %rd15;
	cvt.u64.u32 	%rd59, %r17;
	shl.b64 	%rd60, %rd59, 32;
	add.s64 	%rd61, %rd56, 1;
	shr.u64 	%rd62, %rd61, 10;
	add.s64 	%rd63, %rd62, 1;
	shr.u64 	%rd64, %rd63, 1;
	shl.b64 	%rd65, %rd58, 52;
	add.s64 	%rd66, %rd65, %rd64;
	add.s64 	%rd67, %rd66, 4602678819172646912;
	or.b64  	%rd68, %rd67, %rd60;
	mov.b64 	%fd4, %rd68;
$L__BB1_9:
	st.param.f64 	[func_retval0], %fd4;
	st.param.b32 	[func_retval0+8], %r46;
	ret;

}


// ===== COMPILED SASS (sm_100) =====

	.target	sm_100

	.elftype	@"ET_EXEC"


//--------------------- .note.nv.tkinfo           --------------------------
	.section	.note.nv.tkinfo,"",@"SHT_NOTE"
	.sectionflags	@"SHF_NOTE_NV_TKINFO"
	.tkinfo
        /*0018*/ 	.word	0x00000002
        /*0030*/ 	.string	""
        /*0030*/ 	.string	"ptxas"
        /*0030*/ 	.string	"Cuda compilation tools, release 13.0, V13.0.88"
        /*0030*/ 	.string	"Build cuda_13.0.r13.0/compiler.36424714_0"
        /*0030*/ 	.string	"-arch sm_100 -m 64 "



//--------------------- .note.nv.cuinfo           --------------------------
	.section	.note.nv.cuinfo,"",@"SHT_NOTE"
	.sectionflags	@"SHF_NOTE_NV_CUINFO"
        /*0018*/ 	.short	0x0002
        /*001a*/ 	.short	0x0064
        /*001c*/ 	.short	0x0082
	.zero		2


//--------------------- .nv.info                  --------------------------
	.section	.nv.info,"",@"SHT_CUDA_INFO"
	.align	4


	//----- nvinfo : EIATTR_REGCOUNT
	.align		4
        /*0000*/ 	.byte	0x04, 0x2f
        /*0002*/ 	.short	(.L_3 - .L_2)
	.align		4
.L_2:
        /*0004*/ 	.word	index@(_Z3pinPid)
        /*0008*/ 	.word	0x00000020


	//----- nvinfo : EIATTR_FRAME_SIZE
	.align		4
.L_3:
        /*000c*/ 	.byte	0x04, 0x11
        /*000e*/ 	.short	(.L_5 - .L_4)
	.align		4
.L_4:
        /*0010*/ 	.word	index@($_Z3pinPid$__internal_trig_reduction_slowpathd)
        /*0014*/ 	.word	0x00000028


	//----- nvinfo : EIATTR_FRAME_SIZE
	.align		4
.L_5:
        /*0018*/ 	.byte	0x04, 0x11
        /*001a*/ 	.short	(.L_7 - .L_6)
	.align		4
.L_6:
        /*001c*/ 	.word	index@(_Z3pinPid)
        /*0020*/ 	.word	0x00000028


	//----- nvinfo : EIATTR_MIN_STACK_SIZE
	.align		4
.L_7:
        /*0024*/ 	.byte	0x04, 0x12
        /*0026*/ 	.short	(.L_9 - .L_8)
	.align		4
.L_8:
        /*0028*/ 	.word	index@(_Z3pinPid)
        /*002c*/ 	.word	0x00000028
.L_9:


//--------------------- .nv.compat                --------------------------
	.section	.nv.compat,"",@"SHT_CUDA_COMPAT_INFO"
	.align	4
        /*0000*/ 	.byte	0x02, 0x09, 0x00, 0x00, 0x02, 0x02, 0x01, 0x00, 0x02, 0x05, 0x05, 0x00, 0x03, 0x07, 0x01, 0x01
        /*0010*/ 	.byte	0x02, 0x03, 0x00, 0x00, 0x02, 0x06, 0x01, 0x00, 0x04, 0x0b, 0x08, 0x00, 0x01, 0x00, 0x00, 0x00
        /*0020*/ 	.byte	0x00, 0x00, 0x00, 0x00


//--------------------- .nv.info._Z3pinPid        --------------------------
	.section	.nv.info._Z3pinPid,"",@"SHT_CUDA_INFO"
	.sectionflags	@""
	.align	4


	//----- nvinfo : EIATTR_CUDA_API_VERSION
	.align		4
        /*0000*/ 	.byte	0x04, 0x37
        /*0002*/ 	.short	(.L_11 - .L_10)
.L_10:
        /*0004*/ 	.word	0x00000082


	//----- nvinfo : EIATTR_KPARAM_INFO
	.align		4
.L_11:
        /*0008*/ 	.byte	0x04, 0x17
        /*000a*/ 	.short	(.L_13 - .L_12)
.L_12:
        /*000c*/ 	.word	0x00000000
        /*0010*/ 	.short	0x0001
        /*0012*/ 	.short	0x0008
        /*0014*/ 	.byte	0x00, 0xf0, 0x21, 0x00


	//----- nvinfo : EIATTR_KPARAM_INFO
	.align		4
.L_13:
        /*0018*/ 	.byte	0x04, 0x17
        /*001a*/ 	.short	(.L_15 - .L_14)
.L_14:
        /*001c*/ 	.word	0x00000000
        /*0020*/ 	.short	0x0000
        /*0022*/ 	.short	0x0000
        /*0024*/ 	.byte	0x00, 0xf5, 0x21, 0x00


	//----- nvinfo : EIATTR_SPARSE_MMA_MASK
	.align		4
.L_15:
        /*0028*/ 	.byte	0x03, 0x50
        /*002a*/ 	.short	0x0000


	//----- nvinfo : EIATTR_MAXREG_COUNT
	.align		4
        /*002c*/ 	.byte	0x03, 0x1b
        /*002e*/ 	.short	0x00ff


	//----- nvinfo : EIATTR_MERCURY_ISA_VERSION
	.align		4
        /*0030*/ 	.byte	0x03, 0x5f
        /*0032*/ 	.short	0x0101


	//----- nvinfo : EIATTR_VRC_CTA_INIT_COUNT
	.align		4
        /*0034*/ 	.byte	0x02, 0x4a
	.zero		1
	.zero		1


	//----- nvinfo : EIATTR_EXIT_INSTR_OFFSETS
	.align		4
        /*0038*/ 	.byte	0x04, 0x1c
        /*003a*/ 	.short	(.L_17 - .L_16)


	//   ....[0]....
.L_16:
        /*003c*/ 	.word	0x00000060


	//   ....[1]....
        /*0040*/ 	.word	0x00000530


	//----- nvinfo : EIATTR_CRS_STACK_SIZE
	.align		4
.L_17:
        /*0044*/ 	.byte	0x04, 0x1e
        /*0046*/ 	.short	(.L_19 - .L_18)
.L_18:
        /*0048*/ 	.word	0x00000000


	//----- nvinfo : EIATTR_CBANK_PARAM_SIZE
	.align		4
.L_19:
        /*004c*/ 	.byte	0x03, 0x19
        /*004e*/ 	.short	0x0010


	//----- nvinfo : EIATTR_PARAM_CBANK
	.align		4
        /*0050*/ 	.byte	0x04, 0x0a
        /*0052*/ 	.short	(.L_21 - .L_20)
	.align		4
.L_20:
        /*0054*/ 	.word	index@(.nv.constant0._Z3pinPid)
        /*0058*/ 	.short	0x0380
        /*005a*/ 	.short	0x0010


	//----- nvinfo : EIATTR_SW_WAR
	.align		4
.L_21:
        /*005c*/ 	.byte	0x04, 0x36
        /*005e*/ 	.short	(.L_23 - .L_22)
.L_22:
        /*0060*/ 	.word	0x00000008
.L_23:


//--------------------- .nv.callgraph             --------------------------
	.section	.nv.callgraph,"",@"SHT_CUDA_CALLGRAPH"
	.align	4
	.sectionentsize	8
	.align		4
        /*0000*/ 	.word	0x00000000
	.align		4
        /*0004*/ 	.word	0xffffffff
	.align		4
        /*0008*/ 	.word	0x00000000
	.align		4
        /*000c*/ 	.word	0xfffffffe
	.align		4
        /*0010*/ 	.word	0x00000000
	.align		4
        /*0014*/ 	.word	0xfffffffd
	.align		4
        /*0018*/ 	.word	0x00000000
	.align		4
        /*001c*/ 	.word	0xfffffffc


//--------------------- .nv.constant4             --------------------------
	.section	.nv.constant4,"a",@progbits
	.align	8
	.align		8
.nv.constant4:
        /*0000*/ 	.dword	__cudart_i2opi_d
	.align		8
        /*0008*/ 	.dword	__cudart_sin_cos_coeffs


//--------------------- .text._Z3pinPid           --------------------------
	.section	.text._Z3pinPid,"ax",@progbits
	.align	128
        .global         _Z3pinPid
        .type           _Z3pinPid,@function
        .size           _Z3pinPid,(.L_x_7 - _Z3pinPid)
        .other          _Z3pinPid,@"STO_CUDA_ENTRY STV_DEFAULT"
_Z3pinPid:
.text._Z3pinPid:
[----:B------:R-:W0:Y:S08]  /*0000*/  LDC R1, c[0x0][0x37c] ;  /* 0x0000df00ff017b82 */ /* 0x000e300000000800 */
[----:B------:R-:W1:Y:S01]  /*0010*/  S2UR UR4, SR_CTAID.X ;  /* 0x00000000000479c3 */ /* 0x000e620000002500 */
[----:B------:R-:W2:Y:S01]  /*0020*/  LDCU.64 UR6, c[0x0][0x388] ;  /* 0x00007100ff0677ac */ /* 0x000ea20008000a00 */
[----:B0-----:R-:W-:Y:S01]  /*0030*/  VIADD R1, R1, 0xffffffd8 ;  /* 0xffffffd801017836 */ /* 0x001fe20000000000 */
[----:B-1----:R-:W2:Y:S02]  /*0040*/  I2F.F64.U32 R2, UR4 ;  /* 0x0000000400027d12 */ /* 0x002ea40008201800 */
[----:B--2---:R-:W-:-:S14]  /*0050*/  DSETP.GEU.AND P0, PT, R2, UR6, PT ;  /* 0x0000000602007e2a */ /* 0x004fdc000bf0e000 */
[----:B------:R-:W-:Y:S05]  /*0060*/  @P0 EXIT ;  /* 0x000000000000094d */ /* 0x000fea0003800000 */
[----:B------:R-:W0:Y:S01]  /*0070*/  LDCU UR4, c[0x0][0x370] ;  /* 0x00006e00ff0477ac */ /* 0x000e220008000800 */
[----:B------:R-:W1:Y:S01]  /*0080*/  LDC.64 R20, c[0x0][0x380] ;  /* 0x0000e000ff147b82 */ /* 0x000e620000000a00 */
[----:B------:R-:W2:Y:S01]  /*0090*/  LDCU.64 UR6, c[0x0][0x358] ;  /* 0x00006b00ff0677ac */ /* 0x000ea20008000a00 */
[----:B------:R-:W3:Y:S06]  /*00a0*/  LDCU.64 UR8, c[0x4][0x8] ;  /* 0x01000100ff0877ac */ /* 0x000eec0008000a00 */
[----:B------:R-:W4:Y:S01]  /*00b0*/  LDC.64 R6, c[0x0][0x388] ;  /* 0x0000e200ff067b82 */ /* 0x000f220000000a00 */
[----:B0-----:R-:W0:Y:S02]  /*00c0*/  I2F.F64.U32 R4, UR4 ;  /* 0x0000000400047d12 */ /* 0x001e240008201800 */
.L_x_1:
[----:B------:R-:W-:-:S14]  /*00d0*/  DSETP.NEU.AND P0, PT, |R2|, +INF , PT ;  /* 0x7ff000000200742a */ /* 0x000fdc0003f0d200 */
[----:B------:R-:W-:Y:S01]  /*00e0*/  @!P0 DMUL R22, RZ, R2 ;  /* 0x00000002ff168228 */ /* 0x000fe20000000000 */
[----:B------:R-:W-:Y:S01]  /*00f0*/  @!P0 IMAD.MOV.U32 R0, RZ, RZ, RZ ;  /* 0x000000ffff008224 */ /* 0x000fe200078e00ff */
[----:B0-----:R-:W-:Y:S09]  /*0100*/  @!P0 BRA `(.L_x_0) ;  /* 0x00000000005c8947 */ /* 0x001ff20003800000 */
[----:B------:R-:W-:Y:S01]  /*0110*/  UMOV UR4, 0x6dc9c883 ;  /* 0x6dc9c88300047882 */ /* 0x000fe20000000000 */
[----:B------:R-:W-:Y:S01]  /*0120*/  UMOV UR5, 0x3fe45f30 ;  /* 0x3fe45f3000057882 */ /* 0x000fe20000000000 */
[C---:B------:R-:W-:Y:S02]  /*0130*/  DSETP.GE.AND P0, PT, |R2|.reuse, 2.14748364800000000000e+09, PT ;  /* 0x41e000000200742a */ /* 0x040fe40003f06200 */
[----:B------:R-:W-:Y:S01]  /*0140*/  DMUL R8, R2, UR4 ;  /* 0x0000000402087c28 */ /* 0x000fe20008000000 */
[----:B------:R-:W-:Y:S01]  /*0150*/  UMOV UR4, 0x54442d18 ;  /* 0x54442d1800047882 */ /* 0x000fe20000000000 */
[----:B------:R-:W-:-:S04]  /*0160*/  UMOV UR5, 0x3ff921fb ;  /* 0x3ff921fb00057882 */ /* 0x000fc80000000000 */
[----:B------:R-:W5:Y:S08]  /*0170*/  F2I.F64 R0, R8 ;  /* 0x0000000800007311 */ /* 0x000f700000301100 */
[----:B-----5:R-:W5:Y:S02]  /*0180*/  I2F.F64 R22, R0 ;  /* 0x0000000000167312 */ /* 0x020f640000201c00 */
[----:B-----5:R-:W-:Y:S01]  /*0190*/  DFMA R10, R22, -UR4, R2 ;  /* 0x80000004160a7c2b */ /* 0x020fe20008000002 */
[----:B------:R-:W-:Y:S01]  /*01a0*/  UMOV UR4, 0x33145c00 ;  /* 0x33145c0000047882 */ /* 0x000fe20000000000 */
[----:B------:R-:W-:-:S06]  /*01b0*/  UMOV UR5, 0x3c91a626 ;  /* 0x3c91a62600057882 */ /* 0x000fcc0000000000 */
[----:B------:R-:W-:Y:S01]  /*01c0*/  DFMA R10, R22, -UR4, R10 ;  /* 0x80000004160a7c2b */ /* 0x000fe2000800000a */
[----:B------:R-:W-:Y:S01]  /*01d0*/  UMOV UR4, 0x252049c0 ;  /* 0x252049c000047882 */ /* 0x000fe20000000000 */
[----:B------:R-:W-:-:S06]  /*01e0*/  UMOV UR5, 0x397b839a ;  /* 0x397b839a00057882 */ /* 0x000fcc0000000000 */
[----:B------:R-:W-:Y:S01]  /*01f0*/  DFMA R22, R22, -UR4, R10 ;  /* 0x8000000416167c2b */ /* 0x000fe2000800000a */
[----:B------:R-:W-:Y:S10]  /*0200*/  @!P0 BRA `(.L_x_0) ;  /* 0x00000000001c8947 */ /* 0x000ff40003800000 */
[----:B------:R-:W-:Y:S01]  /*0210*/  IMAD.MOV.U32 R12, RZ, RZ, R2 ;  /* 0x000000ffff0c7224 */ /* 0x000fe200078e0002 */
[----:B------:R-:W-:Y:S01]  /*0220*/  MOV R0, 0x250 ;  /* 0x0000025000007802 */ /* 0x000fe20000000f00 */
[----:B------:R-:W-:-:S07]  /*0230*/  IMAD.MOV.U32 R8, RZ, RZ, R3 ;  /* 0x000000ffff087224 */ /* 0x000fce00078e0003 */
[----:B01234-:R-:W-:Y:S05]  /*0240*/  CALL.REL.NOINC `($_Z3pinPid$__internal_trig_reduction_slowpathd) ;  /* 0x0000000000bc7944 */ /* 0x01ffea0003c00000 */
[----:B------:R-:W-:Y:S02]  /*0250*/  IMAD.MOV.U32 R0, RZ, RZ, R10 ;  /* 0x000000ffff007224 */ /* 0x000fe400078e000a */
[----:B------:R-:W-:Y:S02]  /*0260*/  IMAD.MOV.U32 R22, RZ, RZ, R12 ;  /* 0x000000ffff167224 */ /* 0x000fe400078e000c */
[----:B------:R-:W-:-:S07]  /*0270*/  IMAD.MOV.U32 R23, RZ, RZ, R13 ;  /* 0x000000ffff177224 */ /* 0x000fce00078e000d */
.L_x_0:
[----:B------:R-:W-:-:S05]  /*0280*/  IMAD.SHL.U32 R8, R0, 0x40, RZ ;  /* 0x0000004000087824 */ /* 0x000fca00078e00ff */
[----:B------:R-:W-:-:S04]  /*0290*/  LOP3.LUT R8, R8, 0x40, RZ, 0xc0, !PT ;  /* 0x0000004008087812 */ /* 0x000fc800078ec0ff */
[----:B---3--:R-:W-:-:S05]  /*02a0*/  IADD3 R28, P0, PT, R8, UR8, RZ ;  /* 0x00000008081c7c10 */ /* 0x008fca000ff1e0ff */
[----:B------:R-:W-:-:S05]  /*02b0*/  IMAD.X R29, RZ, RZ, UR9, P0 ;  /* 0x00000009ff1d7e24 */ /* 0x000fca00080e06ff */
[----:B--2---:R-:W2:Y:S04]  /*02c0*/  LDG.E.128.CONSTANT R8, desc[UR6][R28.64] ;  /* 0x000000061c087981 */ /* 0x004ea8000c1e9d00 */
[----:B------:R-:W3:Y:S04]  /*02d0*/  LDG.E.128.CONSTANT R12, desc[UR6][R28.64+0x10] ;  /* 0x000010061c0c7981 */ /* 0x000ee8000c1e9d00 */
[----:B------:R-:W5:Y:S01]  /*02e0*/  LDG.E.128.CONSTANT R16, desc[UR6][R28.64+0x20] ;  /* 0x000020061c107981 */ /* 0x000f62000c1e9d00 */
[----:B------:R-:W-:Y:S01]  /*02f0*/  LOP3.LUT R24, R0, 0x1, RZ, 0xc0, !PT ;  /* 0x0000000100187812 */ /* 0x000fe200078ec0ff */
[----:B------:R-:W-:-:S03]  /*0300*/  IMAD.MOV.U32 R26, RZ, RZ, 0x20fd8164 ;  /* 0x20fd8164ff1a7424 */ /* 0x000fc600078e00ff */
[----:B------:R-:W-:Y:S01]  /*0310*/  ISETP.NE.U32.AND P0, PT, R24, 0x1, PT ;  /* 0x000000011800780c */ /* 0x000fe20003f05070 */
[----:B------:R-:W-:-:S03]  /*0320*/  IMAD.MOV.U32 R24, RZ, RZ, 0x3da8ff83 ;  /* 0x3da8ff83ff187424 */ /* 0x000fc600078e00ff */
[----:B------:R-:W-:Y:S02]  /*0330*/  FSEL R26, R26, -8.06006814911005101289e+34, !P0 ;  /* 0xf9785eba1a1a7808 */ /* 0x000fe40004000000 */
[----:B------:R-:W-:Y:S01]  /*0340*/  FSEL R27, -R24, 0.11223486810922622681, !P0 ;  /* 0x3de5db65181b7808 */ /* 0x000fe20004000100 */
[----:B------:R-:W-:-:S08]  /*0350*/  DMUL R24, R22, R22 ;  /* 0x0000001616187228 */ /* 0x000fd00000000000 */
[----:B--2---:R-:W-:Y:S01]  /*0360*/  DFMA R26, R24, R26, R8 ;  /* 0x0000001a181a722b */ /* 0x004fe20000000008 */
[----:B------:R-:W1:Y:S02]  /*0370*/  F2I.F64.TRUNC R9, R2 ;  /* 0x0000000200097311 */ /* 0x000e64000030d100 */
[----:B-1----:R-:W-:-:S05]  /*0380*/  IMAD.WIDE R8, R9, 0x4, R20 ;  /* 0x0000000409087825 */ /* 0x002fca00078e0214 */
[----:B------:R-:W2:Y:S01]  /*0390*/  LDG.E R28, desc[UR6][R8.64] ;  /* 0x00000006081c7981 */ /* 0x000ea2000c1e1900 */
[----:B------:R-:W-:Y:S02]  /*03a0*/  DFMA R10, R24, R26, R10 ;  /* 0x0000001a180a722b */ /* 0x000fe4000000000a */
[----:B0-----:R-:W-:-:S06]  /*03b0*/  DADD R2, R4, R2 ;  /* 0x0000000004027229 */ /* 0x001fcc0000000002 */
[----:B---3--:R-:W-:-:S08]  /*03c0*/  DFMA R10, R24, R10, R12 ;  /* 0x0000000a180a722b */ /* 0x008fd0000000000c */
[----:B------:R-:W-:-:S08]  /*03d0*/  DFMA R10, R24, R10, R14 ;  /* 0x0000000a180a722b */ /* 0x000fd0000000000e */
[----:B-----5:R-:W-:-:S08]  /*03e0*/  DFMA R10, R24, R10, R16 ;  /* 0x0000000a180a722b */ /* 0x020fd00000000010 */
[----:B------:R-:W-:-:S08]  /*03f0*/  DFMA R10, R24, R10, R18 ;  /* 0x0000000a180a722b */ /* 0x000fd00000000012 */
[----:B------:R-:W-:Y:S02]  /*0400*/  DFMA R22, R10, R22, R22 ;  /* 0x000000160a16722b */ /* 0x000fe40000000016 */
[----:B------:R-:W-:-:S10]  /*0410*/  DFMA R10, R24, R10, 1 ;  /* 0x3ff00000180a742b */ /* 0x000fd4000000000a */
[----:B------:R-:W-:Y:S02]  /*0420*/  FSEL R12, R10, R22, !P0 ;  /* 0x000000160a0c7208 */ /* 0x000fe40004000000 */
[----:B------:R-:W-:Y:S02]  /*0430*/  FSEL R13, R11, R23, !P0 ;  /* 0x000000170b0d7208 */ /* 0x000fe40004000000 */
[----:B------:R-:W-:-:S04]  /*0440*/  LOP3.LUT P0, RZ, R0, 0x2, RZ, 0xc0, !PT ;  /* 0x0000000200ff7812 */ /* 0x000fc8000780c0ff */
[----:B------:R-:W-:-:S10]  /*0450*/  DADD R10, RZ, -R12 ;  /* 0x00000000ff0a7229 */ /* 0x000fd4000000080c */
[----:B------:R-:W-:Y:S02]  /*0460*/  FSEL R10, R12, R10, !P0 ;  /* 0x0000000a0c0a7208 */ /* 0x000fe40004000000 */
[----:B------:R-:W-:Y:S01]  /*0470*/  FSEL R11, R13, R11, !P0 ;  /* 0x0000000b0d0b7208 */ /* 0x000fe20004000000 */
[----:B----4-:R-:W-:-:S05]  /*0480*/  DSETP.GEU.AND P0, PT, R2, R6, PT ;  /* 0x000000060200722a */ /* 0x010fca0003f0e000 */
[----:B------:R-:W-:-:S08]  /*0490*/  DMUL R10, R10, R10 ;  /* 0x0000000a0a0a7228 */ /* 0x000fd00000000000 */
[----:B------:R-:W-:-:S10]  /*04a0*/  DMUL R10, R10, 10000 ;  /* 0x40c388000a0a7828 */ /* 0x000fd40000000000 */
[----:B------:R-:W2:Y:S02]  /*04b0*/  F2I.F64.TRUNC R11, R10 ;  /* 0x0000000a000b7311 */ /* 0x000ea4000030d100 */
[----:B--2---:R-:W-:-:S04]  /*04c0*/  IMAD.IADD R28, R11, 0x1, R28 ;  /* 0x000000010b1c7824 */ /* 0x004fc800078e021c */
[----:B------:R-:W-:-:S05]  /*04d0*/  IMAD.HI R0, R28, 0x68db8bad, RZ ;  /* 0x68db8bad1c007827 */ /* 0x000fca00078e02ff */
[----:B------:R-:W-:-:S04]  /*04e0*/  SHF.R.U32.HI R13, RZ, 0x1f, R0 ;  /* 0x0000001fff0d7819 */ /* 0x000fc80000011600 */
[----:B------:R-:W-:-:S05]  /*04f0*/  LEA.HI.SX32 R13, R0, R13, 0x14 ;  /* 0x0000000d000d7211 */ /* 0x000fca00078fa2ff */
[----:B------:R-:W-:-:S05]  /*0500*/  IMAD R13, R13, -0x2710, R28 ;  /* 0xffffd8f00d0d7824 */ /* 0x000fca00078e021c */
[----:B------:R0:W-:Y:S01]  /*0510*/  STG.E desc[UR6][R8.64], R13 ;  /* 0x0000000d08007986 */ /* 0x0001e2000c101906 */
[----:B------:R-:W-:Y:S05]  /*0520*/  @!P0 BRA `(.L_x_1) ;  /* 0xfffffff800e88947 */ /* 0x000fea000383ffff */
[----:B------:R-:W-:Y:S05]  /*0530*/  EXIT ;  /* 0x000000000000794d */ /* 0x000fea0003800000 */
        .type           $_Z3pinPid$__internal_trig_reduction_slowpathd,@function
        .size           $_Z3pinPid$__internal_trig_reduction_slowpathd,(.L_x_7 - $_Z3pinPid$__internal_trig_reduction_slowpathd)
$_Z3pinPid$__internal_trig_reduction_slowpathd:
[--C-:B------:R-:W-:Y:S01]  /*0540*/  SHF.R.U32.HI R9, RZ, 0x14, R8.reuse ;  /* 0x00000014ff097819 */ /* 0x100fe20000011608 */
[----:B------:R-:W-:Y:S02]  /*0550*/  IMAD.MOV.U32 R13, RZ, RZ, R8 ;  /* 0x000000ffff0d7224 */ /* 0x000fe400078e0008 */
[----:B------:R-:W-:Y:S01]  /*0560*/  IMAD.MOV.U32 R10, RZ, RZ, RZ ;  /* 0x000000ffff0a7224 */ /* 0x000fe200078e00ff */
[----:B------:R-:W-:-:S04]  /*0570*/  LOP3.LUT R11, R9, 0x7ff, RZ, 0xc0, !PT ;  /* 0x000007ff090b7812 */ /* 0x000fc800078ec0ff */
[----:B------:R-:W-:-:S13]  /*0580*/  ISETP.NE.AND P0, PT, R11, 0x7ff, PT ;  /* 0x000007ff0b00780c */ /* 0x000fda0003f05270 */
[----:B------:R-:W-:Y:S05]  /*0590*/  @!P0 BRA `(.L_x_2) ;  /* 0x00000008002c8947 */ /* 0x000fea0003800000 */
[----:B------:R-:W-:Y:S01]  /*05a0*/  VIADD R11, R11, 0xfffffc00 ;  /* 0xfffffc000b0b7836 */ /* 0x000fe20000000000 */
[----:B------:R-:W-:-:S04]  /*05b0*/  CS2R R14, SRZ ;  /* 0x00000000000e7805 */ /* 0x000fc8000001ff00 */
[----:B------:R-:W-:Y:S02]  /*05c0*/  SHF.R.U32.HI R10, RZ, 0x6, R11 ;  /* 0x00000006ff0a7819 */ /* 0x000fe4000001160b */
[----:B------:R-:W-:Y:S02]  /*05d0*/  ISETP.GE.U32.AND P0, PT, R11, 0x80, PT ;  /* 0x000000800b00780c */ /* 0x000fe40003f06070 */
[C---:B------:R-:W-:Y:S02]  /*05e0*/  IADD3 R11, PT, PT, -R10.reuse, 0x13, RZ ;  /* 0x000000130a0b7810 */ /* 0x040fe40007ffe1ff */
[----:B------:R-:W-:Y:S02]  /*05f0*/  IADD3 R23, PT, PT, -R10, 0xf, RZ ;  /* 0x0000000f0a177810 */ /* 0x000fe40007ffe1ff */
[----:B------:R-:W-:-:S04]  /*0600*/  SEL R11, R11, 0x12, P0 ;  /* 0x000000120b0b7807 */ /* 0x000fc80000000000 */
[----:B------:R-:W-:-:S13]  /*0610*/  ISETP.GE.AND P0, PT, R23, R11, PT ;  /* 0x0000000b1700720c */ /* 0x000fda0003f06270 */
[----:B------:R-:W-:Y:S05]  /*0620*/  @P0 BRA `(.L_x_3) ;  /* 0x00000000008c0947 */ /* 0x000fea0003800000 */
[C---:B------:R-:W-:Y:S01]  /*0630*/  SHF.L.U64.HI R16, R12.reuse, 0xb, R13 ;  /* 0x0000000b0c107819 */ /* 0x040fe2000001020d */
[----:B------:R-:W-:Y:S01]  /*0640*/  IMAD.SHL.U32 R13, R12, 0x800, RZ ;  /* 0x000008000c0d7824 */ /* 0x000fe200078e00ff */
[----:B------:R-:W-:Y:S01]  /*0650*/  IADD3 R19, PT, PT, RZ, -R10, -R11 ;  /* 0x8000000aff137210 */ /* 0x000fe20007ffe80b */
[----:B------:R-:W-:Y:S01]  /*0660*/  IMAD.MOV.U32 R18, RZ, RZ, RZ ;  /* 0x000000ffff127224 */ /* 0x000fe200078e00ff */
[----:B------:R-:W-:Y:S02]  /*0670*/  CS2R R14, SRZ ;  /* 0x00000000000e7805 */ /* 0x000fe4000001ff00 */
[----:B------:R-:W-:Y:S01]  /*0680*/  LOP3.LUT R12, R16, 0x80000000, RZ, 0xfc, !PT ;  /* 0x80000000100c7812 */ /* 0x000fe200078efcff */
[----:B------:R-:W0:Y:S01]  /*0690*/  LDCU.64 UR4, c[0x0][0x358] ;  /* 0x00006b00ff0477ac */ /* 0x000e220008000a00 */
[----:B------:R-:W-:-:S05]  /*06a0*/  NOP ;  /* 0x0000000000007918 */ /* 0x000fca0000000000 */
.L_x_4:
[----:B------:R-:W1:Y:S02]  /*06b0*/  LDC.64 R16, c[0x4][RZ] ;  /* 0x01000000ff107b82 */ /* 0x000e640000000a00 */
[----:B-1----:R-:W-:-:S06]  /*06c0*/  IMAD.WIDE R16, R23, 0x8, R16 ;  /* 0x0000000817107825 */ /* 0x002fcc00078e0210 */
[----:B0-----:R-:W2:Y:S01]  /*06d0*/  LDG.E.64.CONSTANT R16, desc[UR4][R16.64] ;  /* 0x0000000410107981 */ /* 0x001ea2000c1e9b00 */
[----:B------:R-:W-:Y:S02]  /*06e0*/  VIADD R19, R19, 0x1 ;  /* 0x0000000113137836 */ /* 0x000fe40000000000 */
[----:B------:R-:W-:Y:S02]  /*06f0*/  VIADD R23, R23, 0x1 ;  /* 0x0000000117177836 */ /* 0x000fe40000000000 */
[----:B--2---:R-:W-:-:S04]  /*0700*/  IMAD.WIDE.U32 R14, P2, R16, R13, R14 ;  /* 0x0000000d100e7225 */ /* 0x004fc8000784000e */
[----:B------:R-:W-:Y:S02]  /*0710*/  IMAD R25, R16, R12, RZ ;  /* 0x0000000c10197224 */ /* 0x000fe400078e02ff */
[CC--:B------:R-:W-:Y:S02]  /*0720*/  IMAD R22, R17.reuse, R13.reuse, RZ ;  /* 0x0000000d11167224 */ /* 0x0c0fe400078e02ff */
[----:B------:R-:W-:Y:S01]  /*0730*/  IMAD.HI.U32 R27, R17, R13, RZ ;  /* 0x0000000d111b7227 */ /* 0x000fe200078e00ff */
[----:B------:R-:W-:-:S03]  /*0740*/  IADD3 R15, P0, PT, R25, R15, RZ ;  /* 0x0000000f190f7210 */ /* 0x000fc60007f1e0ff */
[----:B------:R-:W-:Y:S01]  /*0750*/  IMAD R25, R18, 0x8, R1 ;  /* 0x0000000812197824 */ /* 0x000fe200078e0201 */
[----:B------:R-:W-:Y:S01]  /*0760*/  IADD3 R15, P1, PT, R22, R15, RZ ;  /* 0x0000000f160f7210 */ /* 0x000fe20007f3e0ff */
[----:B------:R-:W-:-:S04]  /*0770*/  IMAD.HI.U32 R22, R16, R12, RZ ;  /* 0x0000000c10167227 */ /* 0x000fc800078e00ff */
[----:B------:R-:W-:Y:S01]  /*0780*/  IMAD.X R16, RZ, RZ, R22, P2 ;  /* 0x000000ffff107224 */ /* 0x000fe200010e0616 */
[----:B------:R0:W-:Y:S01]  /*0790*/  STL.64 [R25], R14 ;  /* 0x0000000e19007387 */ /* 0x0001e20000100a00 */
[----:B------:R-:W-:-:S03]  /*07a0*/  IMAD.HI.U32 R22, R17, R12, RZ ;  /* 0x0000000c11167227 */ /* 0x000fc600078e00ff */
[----:B------:R-:W-:Y:S01]  /*07b0*/  IADD3.X R16, P0, PT, R27, R16, RZ, P0, !PT ;  /* 0x000000101b107210 */ /* 0x000fe2000071e4ff */
[----:B------:R-:W-:Y:S02]  /*07c0*/  IMAD R17, R17, R12, RZ ;  /* 0x0000000c11117224 */ /* 0x000fe400078e02ff */
[----:B------:R-:W-:-:S03]  /*07d0*/  VIADD R18, R18, 0x1 ;  /* 0x0000000112127836 */ /* 0x000fc60000000000 */
[----:B------:R-:W-:Y:S01]  /*07e0*/  IADD3.X R17, P1, PT, R17, R16, RZ, P1, !PT ;  /* 0x0000001011117210 */ /* 0x000fe20000f3e4ff */
[----:B------:R-:W-:Y:S01]  /*07f0*/  IMAD.X R16, RZ, RZ, R22, P0 ;  /* 0x000000ffff107224 */ /* 0x000fe200000e0616 */
[----:B------:R-:W-:-:S03]  /*0800*/  ISETP.NE.AND P0, PT, R19, -0xf, PT ;  /* 0xfffffff11300780c */ /* 0x000fc60003f05270 */
[----:B------:R-:W-:Y:S02]  /*0810*/  IMAD.X R16, RZ, RZ, R16, P1 ;  /* 0x000000ffff107224 */ /* 0x000fe400008e0610 */
[----:B0-----:R-:W-:Y:S02]  /*0820*/  IMAD.MOV.U32 R14, RZ, RZ, R17 ;  /* 0x000000ffff0e7224 */ /* 0x001fe400078e0011 */
[----:B------:R-:W-:-:S06]  /*0830*/  IMAD.MOV.U32 R15, RZ, RZ, R16 ;  /* 0x000000ffff0f7224 */ /* 0x000fcc00078e0010 */
[----:B------:R-:W-:Y:S05]  /*0840*/  @P0 BRA `(.L_x_4) ;  /* 0xfffffffc00980947 */ /* 0x000fea000383ffff */
[----:B------:R-:W-:-:S07]  /*0850*/  IMAD.MOV.U32 R23, RZ, RZ, R11 ;  /* 0x000000ffff177224 */ /* 0x000fce00078e000b */
.L_x_3:
[----:B------:R-:W-:Y:S01]  /*0860*/  LOP3.LUT P0, R19, R9, 0x3f, RZ, 0xc0, !PT ;  /* 0x0000003f09137812 */ /* 0x000fe2000780c0ff */
[----:B------:R-:W-:-:S04]  /*0870*/  IMAD.IADD R10, R10, 0x1, R23 ;  /* 0x000000010a0a7824 */ /* 0x000fc800078e0217 */
[----:B------:R-:W-:-:S05]  /*0880*/  IMAD.U32 R23, R10, 0x8, R1 ;  /* 0x000000080a177824 */ /* 0x000fca00078e0001 */
[----:B------:R0:W-:Y:S04]  /*0890*/  STL.64 [R23+-0x78], R14 ;  /* 0xffff880e17007387 */ /* 0x0001e80000100a00 */
[----:B------:R-:W2:Y:S04]  /*08a0*/  @P0 LDL.64 R16, [R1+0x8] ;  /* 0x0000080001100983 */ /* 0x000ea80000100a00 */
[----:B------:R-:W3:Y:S04]  /*08b0*/  LDL.64 R12, [R1+0x10] ;  /* 0x00001000010c7983 */ /* 0x000ee80000100a00 */
[----:B------:R-:W4:Y:S01]  /*08c0*/  LDL.64 R10, [R1+0x18] ;  /* 0x00001800010a7983 */ /* 0x000f220000100a00 */
[----:B------:R-:W-:-:S02]  /*08d0*/  @P0 LOP3.LUT R9, R19, 0x3f, RZ, 0x3c, !PT ;  /* 0x0000003f13090812 */ /* 0x000fc400078e3cff */
[--C-:B--2---:R-:W-:Y:S02]  /*08e0*/  @P0 SHF.R.U64 R16, R16, 0x1, R17.reuse ;  /* 0x0000000110100819 */ /* 0x104fe40000001211 */
[----:B------:R-:W-:Y:S02]  /*08f0*/  @P0 SHF.R.U32.HI R18, RZ, 0x1, R17 ;  /* 0x00000001ff120819 */ /* 0x000fe40000011611 */
[----:B---3--:R-:W-:Y:S02]  /*0900*/  @P0 SHF.L.U32 R17, R12, R19, RZ ;  /* 0x000000130c110219 */ /* 0x008fe400000006ff */
[----:B0-----:R-:W-:Y:S02]  /*0910*/  @P0 SHF.R.U64 R14, R16, R9, R18 ;  /* 0x00000009100e0219 */ /* 0x001fe40000001212 */
[--C-:B------:R-:W-:Y:S02]  /*0920*/  @P0 SHF.R.U32.HI R26, RZ, 0x1, R13.reuse ;  /* 0x00000001ff1a0819 */ /* 0x100fe4000001160d */
[----:B------:R-:W-:-:S02]  /*0930*/  @P0 SHF.R.U64 R24, R12, 0x1, R13 ;  /* 0x000000010c180819 */ /* 0x000fc4000000120d */
[----:B------:R-:W-:Y:S02]  /*0940*/  @P0 SHF.L.U64.HI R22, R12, R19, R13 ;  /* 0x000000130c160219 */ /* 0x000fe4000001020d */
[----:B------:R-:W-:Y:S02]  /*0950*/  @P0 SHF.R.U32.HI R15, RZ, R9, R18 ;  /* 0x00000009ff0f0219 */ /* 0x000fe40000011612 */
[----:B------:R-:W-:Y:S02]  /*0960*/  @P0 LOP3.LUT R12, R17, R14, RZ, 0xfc, !PT ;  /* 0x0000000e110c0212 */ /* 0x000fe400078efcff */
[----:B----4-:R-:W-:Y:S02]  /*0970*/  @P0 SHF.L.U32 R16, R10, R19, RZ ;  /* 0x000000130a100219 */ /* 0x010fe400000006ff */
[----:B------:R-:W-:Y:S01]  /*0980*/  @P0 SHF.R.U64 R23, R24, R9, R26 ;  /* 0x0000000918170219 */ /* 0x000fe2000000121a */
[----:B------:R-:W-:Y:S01]  /*0990*/  IMAD.SHL.U32 R14, R12, 0x4, RZ ;  /* 0x000000040c0e7824 */ /* 0x000fe200078e00ff */
[----:B------:R-:W-:-:S02]  /*09a0*/  @P0 LOP3.LUT R13, R22, R15, RZ, 0xfc, !PT ;  /* 0x0000000f160d0212 */ /* 0x000fc400078efcff */
[----:B------:R-:W-:Y:S02]  /*09b0*/  @P0 SHF.L.U64.HI R18, R10, R19, R11 ;  /* 0x000000130a120219 */ /* 0x000fe4000001020b */
[----:B------:R-:W-:Y:S02]  /*09c0*/  @P0 SHF.R.U32.HI R9, RZ, R9, R26 ;  /* 0x00000009ff090219 */ /* 0x000fe4000001161a */
[----:B------:R-:W-:Y:S02]  /*09d0*/  @P0 LOP3.LUT R10, R16, R23, RZ, 0xfc, !PT ;  /* 0x00000017100a0212 */ /* 0x000fe400078efcff */
[----:B------:R-:W-:Y:S02]  /*09e0*/  SHF.L.U64.HI R15, R12, 0x2, R13 ;  /* 0x000000020c0f7819 */ /* 0x000fe4000001020d */
[----:B------:R-:W-:Y:S02]  /*09f0*/  @P0 LOP3.LUT R11, R18, R9, RZ, 0xfc, !PT ;  /* 0x00000009120b0212 */ /* 0x000fe400078efcff */
[----:B------:R-:W-:-:S02]  /*0a00*/  SHF.L.W.U32.HI R13, R13, 0x2, R10 ;  /* 0x000000020d0d7819 */ /* 0x000fc40000010e0a */
[----:B------:R-:W-:Y:S02]  /*0a10*/  IADD3 RZ, P0, PT, RZ, -R14, RZ ;  /* 0x8000000effff7210 */ /* 0x000fe40007f1e0ff */
[----:B------:R-:W-:Y:S02]  /*0a20*/  LOP3.LUT R9, RZ, R15, RZ, 0x33, !PT ;  /* 0x0000000fff097212 */ /* 0x000fe400078e33ff */
[----:B------:R-:W-:Y:S02]  /*0a30*/  SHF.L.W.U32.HI R10, R10, 0x2, R11 ;  /* 0x000000020a0a7819 */ /* 0x000fe40000010e0b */
[----:B------:R-:W-:Y:S02]  /*0a40*/  LOP3.LUT R12, RZ, R13, RZ, 0x33, !PT ;  /* 0x0000000dff0c7212 */ /* 0x000fe400078e33ff */
[----:B------:R-:W-:Y:S02]  /*0a50*/  IADD3.X R18, P0, PT, RZ, R9, RZ, P0, !PT ;  /* 0x00000009ff127210 */ /* 0x000fe4000071e4ff */
[----:B------:R-:W-:-:S02]  /*0a60*/  LOP3.LUT R9, RZ, R10, RZ, 0x33, !PT ;  /* 0x0000000aff097212 */ /* 0x000fc400078e33ff */
[----:B------:R-:W-:Y:S02]  /*0a70*/  IADD3.X R12, P1, PT, RZ, R12, RZ, P0, !PT ;  /* 0x0000000cff0c7210 */ /* 0x000fe4000073e4ff */
[----:B------:R-:W-:-:S03]  /*0a80*/  ISETP.GT.U32.AND P2, PT, R13, -0x1, PT ;  /* 0xffffffff0d00780c */ /* 0x000fc60003f44070 */
[----:B------:R-:W-:Y:S01]  /*0a90*/  IMAD.X R9, RZ, RZ, R9, P1 ;  /* 0x000000ffff097224 */ /* 0x000fe200008e0609 */
[----:B------:R-:W-:-:S04]  /*0aa0*/  ISETP.GT.AND.EX P0, PT, R10, -0x1, PT, P2 ;  /* 0xffffffff0a00780c */ /* 0x000fc80003f04320 */
[----:B------:R-:W-:Y:S02]  /*0ab0*/  SEL R9, R10, R9, P0 ;  /* 0x000000090a097207 */ /* 0x000fe40000000000 */
[----:B------:R-:W-:Y:S02]  /*0ac0*/  SEL R16, R13, R12, P0 ;  /* 0x0000000c0d107207 */ /* 0x000fe40000000000 */
[----:B------:R-:W-:-:S04]  /*0ad0*/  ISETP.NE.U32.AND P1, PT, R9, RZ, PT ;  /* 0x000000ff0900720c */ /* 0x000fc80003f25070 */
[----:B------:R-:W-:Y:S01]  /*0ae0*/  SEL R13, R16, R9, !P1 ;  /* 0x00000009100d7207 */ /* 0x000fe20004800000 */
[----:B------:R-:W-:-:S05]  /*0af0*/  @!P0 IMAD.MOV R14, RZ, RZ, -R14 ;  /* 0x000000ffff0e8224 */ /* 0x000fca00078e0a0e */
[----:B------:R-:W0:Y:S02]  /*0b00*/  FLO.U32 R13, R13 ;  /* 0x0000000d000d7300 */ /* 0x000e2400000e0000 */
[C---:B0-----:R-:W-:Y:S02]  /*0b10*/  IADD3 R17, PT, PT, -R13.reuse, 0x1f, RZ ;  /* 0x0000001f0d117810 */ /* 0x041fe40007ffe1ff */
[----:B------:R-:W-:-:S03]  /*0b20*/  IADD3 R12, PT, PT, -R13, 0x3f, RZ ;  /* 0x0000003f0d0c7810 */ /* 0x000fc60007ffe1ff */
[----:B------:R-:W-:Y:S01]  /*0b30*/  @P1 IMAD.MOV R12, RZ, RZ, R17 ;  /* 0x000000ffff0c1224 */ /* 0x000fe200078e0211 */
[----:B------:R-:W-:-:S04]  /*0b40*/  SEL R17, R15, R18, P0 ;  /* 0x000000120f117207 */ /* 0x000fc80000000000 */
[----:B------:R-:W-:-:S13]  /*0b50*/  ISETP.NE.AND P1, PT, R12, RZ, PT ;  /* 0x000000ff0c00720c */ /* 0x000fda0003f25270 */
[----:B------:R-:W-:Y:S05]  /*0b60*/  @!P1 BRA `(.L_x_5) ;  /* 0x0000000000289947 */ /* 0x000fea0003800000 */
[----:B------:R-:W-:Y:S02]  /*0b70*/  LOP3.LUT R13, R12, 0x3f, RZ, 0xc0, !PT ;  /* 0x0000003f0c0d7812 */ /* 0x000fe400078ec0ff */
[--C-:B------:R-:W-:Y:S02]  /*0b80*/  SHF.R.U64 R15, R14, 0x1, R17.reuse ;  /* 0x000000010e0f7819 */ /* 0x100fe40000001211 */
[----:B------:R-:W-:Y:S02]  /*0b90*/  SHF.R.U32.HI R17, RZ, 0x1, R17 ;  /* 0x00000001ff117819 */ /* 0x000fe40000011611 */
[----:B------:R-:W-:Y:S02]  /*0ba0*/  LOP3.LUT R14, R12, 0x3f, RZ, 0xc, !PT ;  /* 0x0000003f0c0e7812 */ /* 0x000fe400078e0cff */
[CC--:B------:R-:W-:Y:S02]  /*0bb0*/  SHF.L.U64.HI R18, R16.reuse, R13.reuse, R9 ;  /* 0x0000000d10127219 */ /* 0x0c0fe40000010209 */
[----:B------:R-:W-:-:S02]  /*0bc0*/  SHF.L.U32 R13, R16, R13, RZ ;  /* 0x0000000d100d7219 */ /* 0x000fc400000006ff */
[-CC-:B------:R-:W-:Y:S02]  /*0bd0*/  SHF.R.U64 R16, R15, R14.reuse, R17.reuse ;  /* 0x0000000e0f107219 */ /* 0x180fe40000001211 */
[----:B------:R-:W-:Y:S02]  /*0be0*/  SHF.R.U32.HI R9, RZ, R14, R17 ;  /* 0x0000000eff097219 */ /* 0x000fe40000011611 */
[----:B------:R-:W-:Y:S02]  /*0bf0*/  LOP3.LUT R16, R13, R16, RZ, 0xfc, !PT ;  /* 0x000000100d107212 */ /* 0x000fe400078efcff */
[----:B------:R-:W-:-:S07]  /*0c00*/  LOP3.LUT R9, R18, R9, RZ, 0xfc, !PT ;  /* 0x0000000912097212 */ /* 0x000fce00078efcff */
.L_x_5:
[----:B------:R-:W-:Y:S01]  /*0c10*/  IMAD.WIDE.U32 R18, R16, 0x2168c235, RZ ;  /* 0x2168c23510127825 */ /* 0x000fe200078e00ff */
[----:B------:R-:W-:-:S03]  /*0c20*/  SHF.R.U32.HI R11, RZ, 0x1e, R11 ;  /* 0x0000001eff0b7819 */ /* 0x000fc6000001160b */
[----:B------:R-:W-:Y:S01]  /*0c30*/  IMAD.MOV.U32 R14, RZ, RZ, R19 ;  /* 0x000000ffff0e7224 */ /* 0x000fe200078e0013 */
[----:B------:R-:W-:Y:S01]  /*0c40*/  IADD3 RZ, P1, PT, R18, R18, RZ ;  /* 0x0000001212ff7210 */ /* 0x000fe20007f3e0ff */
[----:B------:R-:W-:Y:S01]  /*0c50*/  IMAD.MOV.U32 R15, RZ, RZ, RZ ;  /* 0x000000ffff0f7224 */ /* 0x000fe200078e00ff */
[----:B------:R-:W-:Y:S01]  /*0c60*/  LEA.HI R10, R10, R11, RZ, 0x1 ;  /* 0x0000000b0a0a7211 */ /* 0x000fe200078f08ff */
[----:B------:R-:W-:-:S04]  /*0c70*/  IMAD.HI.U32 R13, R9, -0x36f0255e, RZ ;  /* 0xc90fdaa2090d7827 */ /* 0x000fc800078e00ff */
[----:B------:R-:W-:-:S04]  /*0c80*/  IMAD.WIDE.U32 R14, R16, -0x36f0255e, R14 ;  /* 0xc90fdaa2100e7825 */ /* 0x000fc800078e000e */
[C---:B------:R-:W-:Y:S02]  /*0c90*/  IMAD R17, R9.reuse, -0x36f0255e, RZ ;  /* 0xc90fdaa209117824 */ /* 0x040fe400078e02ff */
[----:B------:R-:W-:-:S04]  /*0ca0*/  IMAD.WIDE.U32 R14, P2, R9, 0x2168c235, R14 ;  /* 0x2168c235090e7825 */ /* 0x000fc8000784000e */
[----:B------:R-:W-:Y:S01]  /*0cb0*/  IMAD.X R9, RZ, RZ, R13, P2 ;  /* 0x000000ffff097224 */ /* 0x000fe200010e060d */
[----:B------:R-:W-:Y:S02]  /*0cc0*/  IADD3 R13, P2, PT, R17, R15, RZ ;  /* 0x0000000f110d7210 */ /* 0x000fe40007f5e0ff */
[----:B------:R-:W-:Y:S02]  /*0cd0*/  IADD3.X RZ, P1, PT, R14, R14, RZ, P1, !PT ;  /* 0x0000000e0eff7210 */ /* 0x000fe40000f3e4ff */
[C---:B------:R-:W-:Y:S01]  /*0ce0*/  ISETP.GT.U32.AND P3, PT, R13.reuse, RZ, PT ;  /* 0x000000ff0d00720c */ /* 0x040fe20003f64070 */
[----:B------:R-:W-:Y:S01]  /*0cf0*/  IMAD.X R9, RZ, RZ, R9, P2 ;  /* 0x000000ffff097224 */ /* 0x000fe200010e0609 */
[----:B------:R-:W-:-:S04]  /*0d00*/  IADD3.X R14, P2, PT, R13, R13, RZ, P1, !PT ;  /* 0x0000000d0d0e7210 */ /* 0x000fc80000f5e4ff */
[C---:B------:R-:W-:Y:S01]  /*0d10*/  ISETP.GT.AND.EX P1, PT, R9.reuse, RZ, PT, P3 ;  /* 0x000000ff0900720c */ /* 0x040fe20003f24330 */
[----:B------:R-:W-:-:S03]  /*0d20*/  IMAD.X R16, R9, 0x1, R9, P2 ;  /* 0x0000000109107824 */ /* 0x000fc600010e0609 */
[----:B------:R-:W-:Y:S02]  /*0d30*/  SEL R14, R14, R13, P1 ;  /* 0x0000000d0e0e7207 */ /* 0x000fe40000800000 */
[----:B------:R-:W-:Y:S02]  /*0d40*/  SEL R16, R16, R9, P1 ;  /* 0x0000000910107207 */ /* 0x000fe40000800000 */
[----:B------:R-:W-:Y:S02]  /*0d50*/  IADD3 R9, P2, PT, R14, 0x1, RZ ;  /* 0x000000010e097810 */ /* 0x000fe40007f5e0ff */
[----:B------:R-:W-:Y:S02]  /*0d60*/  SEL R13, RZ, 0xffffffff, !P1 ;  /* 0xffffffffff0d7807 */ /* 0x000fe40004800000 */
[----:B------:R-:W-:Y:S01]  /*0d70*/  LOP3.LUT P1, R8, R8, 0x80000000, RZ, 0xc0, !PT ;  /* 0x8000000008087812 */ /* 0x000fe2000782c0ff */
[----:B------:R-:W-:Y:S02]  /*0d80*/  IMAD.X R14, RZ, RZ, R16, P2 ;  /* 0x000000ffff0e7224 */ /* 0x000fe400010e0610 */
[----:B------:R-:W-:Y:S01]  /*0d90*/  IMAD.IADD R13, R13, 0x1, -R12 ;  /* 0x000000010d0d7824 */ /* 0x000fe200078e0a0c */
[----:B------:R-:W-:-:S02]  /*0da0*/  @!P0 LOP3.LUT R8, R8, 0x80000000, RZ, 0x3c, !PT ;  /* 0x8000000008088812 */ /* 0x000fc400078e3cff */
[----:B------:R-:W-:-:S04]  /*0db0*/  SHF.R.U64 R9, R9, 0xa, R14 ;  /* 0x0000000a09097819 */ /* 0x000fc8000000120e */
[----:B------:R-:W-:-:S03]  /*0dc0*/  IADD3 R9, P2, PT, R9, 0x1, RZ ;  /* 0x0000000109097810 */ /* 0x000fc60007f5e0ff */
[----:B------:R-:W-:Y:S01]  /*0dd0*/  @P1 IMAD.MOV R10, RZ, RZ, -R10 ;  /* 0x000000ffff0a1224 */ /* 0x000fe200078e0a0a */
[----:B------:R-:W-:-:S04]  /*0de0*/  LEA.HI.X R14, R14, RZ, RZ, 0x16, P2 ;  /* 0x000000ff0e0e7211 */ /* 0x000fc800010fb4ff */
[--C-:B------:R-:W-:Y:S01]  /*0df0*/  SHF.R.U64 R12, R9, 0x1, R14.reuse ;  /* 0x00000001090c7819 */ /* 0x100fe2000000120e */
[----:B------:R-:W-:Y:S01]  /*0e00*/  IMAD.SHL.U32 R9, R13, 0x100000, RZ ;  /* 0x001000000d097824 */ /* 0x000fe200078e00ff */
[----:B------:R-:W-:Y:S02]  /*0e10*/  SHF.R.U32.HI R14, RZ, 0x1, R14 ;  /* 0x00000001ff0e7819 */ /* 0x000fe4000001160e */
[----:B------:R-:W-:-:S04]  /*0e20*/  IADD3 R12, P2, P3, RZ, RZ, R12 ;  /* 0x000000ffff0c7210 */ /* 0x000fc80007b5e00c */
[----:B------:R-:W-:-:S04]  /*0e30*/  IADD3.X R9, PT, PT, R9, 0x3fe00000, R14, P2, P3 ;  /* 0x3fe0000009097810 */ /* 0x000fc800017e640e */
[----:B------:R-:W-:-:S07]  /*0e40*/  LOP3.LUT R13, R9, R8, RZ, 0xfc, !PT ;  /* 0x00000008090d7212 */ /* 0x000fce00078efcff */
.L_x_2:
[----:B------:R-:W-:Y:S02]  /*0e50*/  IMAD.MOV.U32 R8, RZ, RZ, R0 ;  /* 0x000000ffff087224 */ /* 0x000fe400078e0000 */
[----:B------:R-:W-:-:S04]  /*0e60*/  IMAD.MOV.U32 R9, RZ, RZ, 0x0 ;  /* 0x00000000ff097424 */ /* 0x000fc800078e00ff */
[----:B------:R-:W-:Y:S05]  /*0e70*/  RET.REL.NODEC R8 `(_Z3pinPid) ;  /* 0xfffffff008607950 */ /* 0x000fea0003c3ffff */
.L_x_6:
[----:B------:R-:W-:-:S00]  /*0e80*/  BRA `(.L_x_6) ;  /* 0xfffffffc00fc7947 */ /* 0x000fc0000383ffff */
[----:B------:R-:W-:-:S00]  /*0e90*/  NOP ;  /* 0x0000000000007918 */ /* 0x000fc00000000000 */
        /* <DEDUP_REMOVED lines=14> */
.L_x_7:


//--------------------- .nv.global.init           --------------------------
	.section	.nv.global.init,"aw",@progbits
	.align	16
.nv.global.init:
	.type		__cudart_sin_cos_coeffs,@object
	.size		__cudart_sin_cos_coeffs,(__cudart_i2opi_d - __cudart_sin_cos_coeffs)
__cudart_sin_cos_coeffs:
        /*0000*/ 	.byte	0x46, 0xd2, 0xb0, 0x2c, 0xf1, 0xe5, 0x5a, 0xbe, 0x92, 0xe3, 0xac, 0x69, 0xe3, 0x1d, 0xc7, 0x3e
        /*0010*/ 	.byte	0xa1, 0x62, 0xdb, 0x19, 0xa0, 0x01, 0x2a, 0xbf, 0x18, 0x08, 0x11, 0x11, 0x11, 0x11, 0x81, 0x3f
        /*0020*/ 	.byte	0x54, 0x55, 0x55, 0x55, 0x55, 0x55, 0xc5, 0xbf, 0x00, 0x00, 0x00, 0x00, 0x00, 0x00, 0x00, 0x00
        /*0030*/ 	.byte	0x00, 0x00, 0x00, 0x00, 0x00, 0x00, 0x00, 0x00, 0x64, 0x81, 0xfd, 0x20, 0x83, 0xff, 0xa8, 0xbd
        /*0040*/ 	.byte	0x28, 0x85, 0xef, 0xc1, 0xa7, 0xee, 0x21, 0x3e, 0xd9, 0xe6, 0x06, 0x8e, 0x4f, 0x7e, 0x92, 0xbe
        /*0050*/ 	.byte	0xe9, 0xbc, 0xdd, 0x19, 0xa0, 0x01, 0xfa, 0x3e, 0x47, 0x5d, 0xc1, 0x16, 0x6c, 0xc1, 0x56, 0xbf
        /*0060*/ 	.byte	0x51, 0x55, 0x55, 0x55, 0x55, 0x55, 0xa5, 0x3f, 0x00, 0x00, 0x00, 0x00, 0x00, 0x00, 0xe0, 0xbf
        /*0070*/ 	.byte	0x00, 0x00, 0x00, 0x00, 0x00, 0x00, 0xf0, 0x3f, 0x00, 0x00, 0x00, 0x00, 0x00, 0x00, 0x00, 0x00
	.type		__cudart_i2opi_d,@object
	.size		__cudart_i2opi_d,(.L_0 - __cudart_i2opi_d)
__cudart_i2opi_d:
        /* <DEDUP_REMOVED lines=9> */
.L_0:


//--------------------- .nv.shared.reserved.0     --------------------------
	.section	.nv.shared.reserved.0,"aw",@nobits
	.weak		__nv_reservedSMEM_offset_0_alias
	.size		__nv_reservedSMEM_offset_0_alias, 0, 64
	.other		__nv_reservedSMEM_offset_0_alias,@"STO_CUDA_RESERVED_SHARED STV_DEFAULT"
__nv_reservedSMEM_offset_0_alias:
	.zero		0
	.zero		64


//--------------------- .nv.constant0._Z3pinPid   --------------------------
	.section	.nv.constant0._Z3pinPid,"a",@progbits
	.sectionflags	@""
	.align	4
.nv.constant0._Z3pinPid:
	.zero		912


//--------------------- SYMBOLS --------------------------

	.type		.nv.reservedSmem.offset0,@object
	.size		.nv.reservedSmem.offset0,0x4
